//
// Generated by NVIDIA NVVM Compiler
//
// Compiler Build ID: CL-36424714
// Cuda compilation tools, release 13.0, V13.0.88
// Based on NVVM 20.0.0
//

.version 9.0
.target sm_100
.address_size 64

	// .globl	_Z7vecDot1PiS_Py
// _ZZ7vecDot1PiS_PyE4temp has been demoted

.visible .entry _Z7vecDot1PiS_Py(
	.param .u64 .ptr .align 1 _Z7vecDot1PiS_Py_param_0,
	.param .u64 .ptr .align 1 _Z7vecDot1PiS_Py_param_1,
	.param .u64 .ptr .align 1 _Z7vecDot1PiS_Py_param_2
)
{
	.reg .pred 	%p<3>;
	.reg .b32 	%r<17>;
	.reg .b64 	%rd<78>;
	// demoted variable
	.shared .align 4 .b8 _ZZ7vecDot1PiS_PyE4temp[1024];
	ld.param.u64 	%rd4, [_Z7vecDot1PiS_Py_param_0];
	ld.param.u64 	%rd5, [_Z7vecDot1PiS_Py_param_1];
	ld.param.u64 	%rd3, [_Z7vecDot1PiS_Py_param_2];
	cvta.to.global.u64 	%rd6, %rd5;
	cvta.to.global.u64 	%rd7, %rd4;
	mov.u32 	%r3, %ctaid.x;
	mov.u32 	%r4, %ntid.x;
	mov.u32 	%r5, %tid.x;
	mad.lo.s32 	%r6, %r3, %r4, %r5;
	mul.wide.s32 	%rd8, %r6, 4;
	add.s64 	%rd9, %rd7, %rd8;
	ld.global.u32 	%r7, [%rd9];
	add.s64 	%rd10, %rd6, %rd8;
	ld.global.u32 	%r8, [%rd10];
	mul.lo.s32 	%r9, %r8, %r7;
	shl.b32 	%r10, %r5, 2;
	mov.u32 	%r11, _ZZ7vecDot1PiS_PyE4temp;
	add.s32 	%r12, %r11, %r10;
	st.shared.u32 	[%r12], %r9;
	bar.sync 	0;
	setp.ne.s32 	%p1, %r5, 0;
	@%p1 bra 	$L__BB0_4;
	mov.b64 	%rd77, 0;
	mov.b32 	%r16, 64;
$L__BB0_2:
	add.s32 	%r15, %r11, %r16;
	ld.shared.s32 	%rd12, [%r15+-64];
	add.s64 	%rd13, %rd77, %rd12;
	ld.shared.s32 	%rd14, [%r15+-60];
	add.s64 	%rd15, %rd13, %rd14;
	ld.shared.s32 	%rd16, [%r15+-56];
	add.s64 	%rd17, %rd15, %rd16;
	ld.shared.s32 	%rd18, [%r15+-52];
	add.s64 	%rd19, %rd17, %rd18;
	ld.shared.s32 	%rd20, [%r15+-48];
	add.s64 	%rd21, %rd19, %rd20;
	ld.shared.s32 	%rd22, [%r15+-44];
	add.s64 	%rd23, %rd21, %rd22;
	ld.shared.s32 	%rd24, [%r15+-40];
	add.s64 	%rd25, %rd23, %rd24;
	ld.shared.s32 	%rd26, [%r15+-36];
	add.s64 	%rd27, %rd25, %rd26;
	ld.shared.s32 	%rd28, [%r15+-32];
	add.s64 	%rd29, %rd27, %rd28;
	ld.shared.s32 	%rd30, [%r15+-28];
	add.s64 	%rd31, %rd29, %rd30;
	ld.shared.s32 	%rd32, [%r15+-24];
	add.s64 	%rd33, %rd31, %rd32;
	ld.shared.s32 	%rd34, [%r15+-20];
	add.s64 	%rd35, %rd33, %rd34;
	ld.shared.s32 	%rd36, [%r15+-16];
	add.s64 	%rd37, %rd35, %rd36;
	ld.shared.s32 	%rd38, [%r15+-12];
	add.s64 	%rd39, %rd37, %rd38;
	ld.shared.s32 	%rd40, [%r15+-8];
	add.s64 	%rd41, %rd39, %rd40;
	ld.shared.s32 	%rd42, [%r15+-4];
	add.s64 	%rd43, %rd41, %rd42;
	ld.shared.s32 	%rd44, [%r15];
	add.s64 	%rd45, %rd43, %rd44;
	ld.shared.s32 	%rd46, [%r15+4];
	add.s64 	%rd47, %rd45, %rd46;
	ld.shared.s32 	%rd48, [%r15+8];
	add.s64 	%rd49, %rd47, %rd48;
	ld.shared.s32 	%rd50, [%r15+12];
	add.s64 	%rd51, %rd49, %rd50;
	ld.shared.s32 	%rd52, [%r15+16];
	add.s64 	%rd53, %rd51, %rd52;
	ld.shared.s32 	%rd54, [%r15+20];
	add.s64 	%rd55, %rd53, %rd54;
	ld.shared.s32 	%rd56, [%r15+24];
	add.s64 	%rd57, %rd55, %rd56;
	ld.shared.s32 	%rd58, [%r15+28];
	add.s64 	%rd59, %rd57, %rd58;
	ld.shared.s32 	%rd60, [%r15+32];
	add.s64 	%rd61, %rd59, %rd60;
	ld.shared.s32 	%rd62, [%r15+36];
	add.s64 	%rd63, %rd61, %rd62;
	ld.shared.s32 	%rd64, [%r15+40];
	add.s64 	%rd65, %rd63, %rd64;
	ld.shared.s32 	%rd66, [%r15+44];
	add.s64 	%rd67, %rd65, %rd66;
	ld.shared.s32 	%rd68, [%r15+48];
	add.s64 	%rd69, %rd67, %rd68;
	ld.shared.s32 	%rd70, [%r15+52];
	add.s64 	%rd71, %rd69, %rd70;
	ld.shared.s32 	%rd72, [%r15+56];
	add.s64 	%rd73, %rd71, %rd72;
	ld.shared.s32 	%rd74, [%r15+60];
	add.s64 	%rd77, %rd73, %rd74;
	add.s32 	%r16, %r16, 128;
	setp.ne.s32 	%p2, %r16, 1088;
	@%p2 bra 	$L__BB0_2;
	cvta.to.global.u64 	%rd75, %rd3;
	atom.global.add.u64 	%rd76, [%rd75], %rd77;
$L__BB0_4:
	ret;

}


// ===== COMPILED SASS (sm_100) =====

	.target	sm_100

	.elftype	@"ET_EXEC"


//--------------------- .note.nv.tkinfo           --------------------------
	.section	.note.nv.tkinfo,"",@"SHT_NOTE"
	.sectionflags	@"SHF_NOTE_NV_TKINFO"
	.tkinfo
        /*0018*/ 	.word	0x00000002
        /*0030*/ 	.string	""
        /*0030*/ 	.string	"ptxas"
        /*0030*/ 	.string	"Cuda compilation tools, release 13.0, V13.0.88"
        /*0030*/ 	.string	"Build cuda_13.0.r13.0/compiler.36424714_0"
        /*0030*/ 	.string	"-arch sm_100 -m 64 "



//--------------------- .note.nv.cuinfo           --------------------------
	.section	.note.nv.cuinfo,"",@"SHT_NOTE"
	.sectionflags	@"SHF_NOTE_NV_CUINFO"
        /*0018*/ 	.short	0x0002
        /*001a*/ 	.short	0x0064
        /*001c*/ 	.short	0x0082
	.zero		2


//--------------------- .nv.info                  --------------------------
	.section	.nv.info,"",@"SHT_CUDA_INFO"
	.align	4


	//----- nvinfo : EIATTR_REGCOUNT
	.align		4
        /*0000*/ 	.byte	0x04, 0x2f
        /*0002*/ 	.short	(.L_1 - .L_0)
	.align		4
.L_0:
        /*0004*/ 	.word	index@(_Z7vecDot1PiS_Py)
        /*0008*/ 	.word	0x0000001a


	//----- nvinfo : EIATTR_FRAME_SIZE
	.align		4
.L_1:
        /*000c*/ 	.byte	0x04, 0x11
        /*000e*/ 	.short	(.L_3 - .L_2)
	.align		4
.L_2:
        /*0010*/ 	.word	index@(_Z7vecDot1PiS_Py)
        /*0014*/ 	.word	0x00000000


	//----- nvinfo : EIATTR_MIN_STACK_SIZE
	.align		4
.L_3:
        /*0018*/ 	.byte	0x04, 0x12
        /*001a*/ 	.short	(.L_5 - .L_4)
	.align		4
.L_4:
        /*001c*/ 	.word	index@(_Z7vecDot1PiS_Py)
        /*0020*/ 	.word	0x00000000
.L_5:


//--------------------- .nv.compat                --------------------------
	.section	.nv.compat,"",@"SHT_CUDA_COMPAT_INFO"
	.align	4
        /*0000*/ 	.byte	0x02, 0x09, 0x00, 0x00, 0x02, 0x02, 0x01, 0x00, 0x02, 0x05, 0x05, 0x00, 0x03, 0x07, 0x01, 0x01
        /*0010*/ 	.byte	0x02, 0x03, 0x00, 0x00, 0x02, 0x06, 0x01, 0x00, 0x04, 0x0b, 0x08, 0x00, 0x09, 0x00, 0x00, 0x00
        /*0020*/ 	.byte	0x00, 0x00, 0x00, 0x00


//--------------------- .nv.info._Z7vecDot1PiS_Py --------------------------
	.section	.nv.info._Z7vecDot1PiS_Py,"",@"SHT_CUDA_INFO"
	.sectionflags	@""
	.align	4


	//----- nvinfo : EIATTR_CUDA_API_VERSION
	.align		4
        /*0000*/ 	.byte	0x04, 0x37
        /*0002*/ 	.short	(.L_7 - .L_6)
.L_6:
        /*0004*/ 	.word	0x00000082


	//----- nvinfo : EIATTR_KPARAM_INFO
	.align		4
.L_7:
        /*0008*/ 	.byte	0x04, 0x17
        /*000a*/ 	.short	(.L_9 - .L_8)
.L_8:
        /*000c*/ 	.word	0x00000000
        /*0010*/ 	.short	0x0002
        /*0012*/ 	.short	0x0010
        /*0014*/ 	.byte	0x00, 0xf5, 0x21, 0x00


	//----- nvinfo : EIATTR_KPARAM_INFO
	.align		4
.L_9:
        /*0018*/ 	.byte	0x04, 0x17
        /*001a*/ 	.short	(.L_11 - .L_10)
.L_10:
        /*001c*/ 	.word	0x00000000
        /*0020*/ 	.short	0x0001
        /*0022*/ 	.short	0x0008
        /*0024*/ 	.byte	0x00, 0xf5, 0x21, 0x00


	//----- nvinfo : EIATTR_KPARAM_INFO
	.align		4
.L_11:
        /*0028*/ 	.byte	0x04, 0x17
        /*002a*/ 	.short	(.L_13 - .L_12)
.L_12:
        /*002c*/ 	.word	0x00000000
        /*0030*/ 	.short	0x0000
        /*0032*/ 	.short	0x0000
        /*0034*/ 	.byte	0x00, 0xf5, 0x21, 0x00


	//----- nvinfo : EIATTR_SPARSE_MMA_MASK
	.align		4
.L_13:
        /*0038*/ 	.byte	0x03, 0x50
        /*003a*/ 	.short	0x0000


	//----- nvinfo : EIATTR_MAXREG_COUNT
	.align		4
        /*003c*/ 	.byte	0x03, 0x1b
        /*003e*/ 	.short	0x00ff


	//----- nvinfo : EIATTR_NUM_BARRIERS
	.align		4
        /*0040*/ 	.byte	0x02, 0x4c
        /*0042*/ 	.byte	0x01
	.zero		1


	//----- nvinfo : EIATTR_MERCURY_ISA_VERSION
	.align		4
        /*0044*/ 	.byte	0x03, 0x5f
        /*0046*/ 	.short	0x0101


	//----- nvinfo : EIATTR_VRC_CTA_INIT_COUNT
	.align		4
        /*0048*/ 	.byte	0x02, 0x4a
	.zero		1
	.zero		1


	//----- nvinfo : EIATTR_EXIT_INSTR_OFFSETS
	.align		4
        /*004c*/ 	.byte	0x04, 0x1c
        /*004e*/ 	.short	(.L_15 - .L_14)


	//   ....[0]....
.L_14:
        /*0050*/ 	.word	0x00000140


	//   ....[1]....
        /*0054*/ 	.word	0x00000660


	//----- nvinfo : EIATTR_CBANK_PARAM_SIZE
	.align		4
.L_15:
        /*0058*/ 	.byte	0x03, 0x19
        /*005a*/ 	.short	0x0018


	//----- nvinfo : EIATTR_PARAM_CBANK
	.align		4
        /*005c*/ 	.byte	0x04, 0x0a
        /*005e*/ 	.short	(.L_17 - .L_16)
	.align		4
.L_16:
        /*0060*/ 	.word	index@(.nv.constant0._Z7vecDot1PiS_Py)
        /*0064*/ 	.short	0x0380
        /*0066*/ 	.short	0x0018


	//----- nvinfo : EIATTR_SW_WAR
	.align		4
.L_17:
        /*0068*/ 	.byte	0x04, 0x36
        /*006a*/ 	.short	(.L_19 - .L_18)
.L_18:
        /*006c*/ 	.word	0x00000008
.L_19:


//--------------------- .nv.callgraph             --------------------------
	.section	.nv.callgraph,"",@"SHT_CUDA_CALLGRAPH"
	.align	4
	.sectionentsize	8
	.align		4
        /*0000*/ 	.word	0x00000000
	.align		4
        /*0004*/ 	.word	0xffffffff
	.align		4
        /*0008*/ 	.word	0x00000000
	.align		4
        /*000c*/ 	.word	0xfffffffe
	.align		4
        /*0010*/ 	.word	0x00000000
	.align		4
        /*0014*/ 	.word	0xfffffffd
	.align		4
        /*0018*/ 	.word	0x00000000
	.align		4
        /*001c*/ 	.word	0xfffffffc


//--------------------- .text._Z7vecDot1PiS_Py    --------------------------
	.section	.text._Z7vecDot1PiS_Py,"ax",@progbits
	.align	128
        .global         _Z7vecDot1PiS_Py
        .type           _Z7vecDot1PiS_Py,@function
        .size           _Z7vecDot1PiS_Py,(.L_x_2 - _Z7vecDot1PiS_Py)
        .other          _Z7vecDot1PiS_Py,@"STO_CUDA_ENTRY STV_DEFAULT"
_Z7vecDot1PiS_Py:
.text._Z7vecDot1PiS_Py:
[----:B------:R-:W-:Y:S01]  /*0000*/  LDC R1, c[0x0][0x37c] ;  /* 0x0000df00ff017b82 */ /* 0x000fe20000000800 */
[----:B------:R-:W0:Y:S07]  /*0010*/  S2R R6, SR_TID.X ;  /* 0x0000000000067919 */ /* 0x000e2e0000002100 */
[----:B------:R-:W0:Y:S01]  /*0020*/  S2UR UR4, SR_CTAID.X ;  /* 0x00000000000479c3 */ /* 0x000e220000002500 */
[----:B------:R-:W1:Y:S07]  /*0030*/  LDCU.64 UR6, c[0x0][0x358] ;  /* 0x00006b00ff0677ac */ /* 0x000e6e0008000a00 */
[----:B------:R-:W0:Y:S08]  /*0040*/  LDC R7, c[0x0][0x360] ;  /* 0x0000d800ff077b82 */ /* 0x000e300000000800 */
[----:B------:R-:W2:Y:S08]  /*0050*/  LDC.64 R2, c[0x0][0x380] ;  /* 0x0000e000ff027b82 */ /* 0x000eb00000000a00 */
[----:B------:R-:W3:Y:S01]  /*0060*/  LDC.64 R4, c[0x0][0x388] ;  /* 0x0000e200ff047b82 */ /* 0x000ee20000000a00 */
[----:B0-----:R-:W-:-:S04]  /*0070*/  IMAD R7, R7, UR4, R6 ;  /* 0x0000000407077c24 */ /* 0x001fc8000f8e0206 */
[----:B--2---:R-:W-:-:S06]  /*0080*/  IMAD.WIDE R2, R7, 0x4, R2 ;  /* 0x0000000407027825 */ /* 0x004fcc00078e0202 */
[----:B-1----:R-:W2:Y:S01]  /*0090*/  LDG.E R2, desc[UR6][R2.64] ;  /* 0x0000000602027981 */ /* 0x002ea2000c1e1900 */
[----:B---3--:R-:W-:-:S06]  /*00a0*/  IMAD.WIDE R4, R7, 0x4, R4 ;  /* 0x0000000407047825 */ /* 0x008fcc00078e0204 */
[----:B------:R-:W2:Y:S01]  /*00b0*/  LDG.E R5, desc[UR6][R4.64] ;  /* 0x0000000604057981 */ /* 0x000ea2000c1e1900 */
[----:B------:R-:W0:Y:S01]  /*00c0*/  S2UR UR5, SR_CgaCtaId ;  /* 0x00000000000579c3 */ /* 0x000e220000008800 */
[----:B------:R-:W-:Y:S02]  /*00d0*/  UMOV UR4, 0x400 ;  /* 0x0000040000047882 */ /* 0x000fe40000000000 */
[----:B0-----:R-:W-:-:S06]  /*00e0*/  ULEA UR4, UR5, UR4, 0x18 ;  /* 0x0000000405047291 */ /* 0x001fcc000f8ec0ff */
[C---:B------:R-:W-:Y:S02]  /*00f0*/  LEA R7, R6.reuse, UR4, 0x2 ;  /* 0x0000000406077c11 */ /* 0x040fe4000f8e10ff */
[----:B------:R-:W-:Y:S01]  /*0100*/  ISETP.NE.AND P0, PT, R6, RZ, PT ;  /* 0x000000ff0600720c */ /* 0x000fe20003f05270 */
[----:B--2---:R-:W-:-:S05]  /*0110*/  IMAD R0, R2, R5, RZ ;  /* 0x0000000502007224 */ /* 0x004fca00078e02ff */
[----:B------:R0:W-:Y:S01]  /*0120*/  STS [R7], R0 ;  /* 0x0000000007007388 */ /* 0x0001e20000000800 */
[----:B------:R-:W-:Y:S06]  /*0130*/  BAR.SYNC.DEFER_BLOCKING 0x0 ;  /* 0x0000000000007b1d */ /* 0x000fec0000010000 */
[----:B------:R-:W-:Y:S05]  /*0140*/  @P0 EXIT ;  /* 0x000000000000094d */ /* 0x000fea0003800000 */
[----:B------:R-:W-:Y:S01]  /*0150*/  CS2R R16, SRZ ;  /* 0x0000000000107805 */ /* 0x000fe2000001ff00 */
[----:B0-----:R-:W-:-:S07]  /*0160*/  IMAD.MOV.U32 R0, RZ, RZ, 0x40 ;  /* 0x00000040ff007424 */ /* 0x001fce00078e00ff */
.L_x_0:
[----:B------:R-:W0:Y:S04]  /*0170*/  LDS.128 R12, [R0+UR4+-0x40] ;  /* 0xffffc004000c7984 */ /* 0x000e280008000c00 */
[----:B------:R-:W1:Y:S04]  /*0180*/  LDS.128 R20, [R0+UR4+-0x30] ;  /* 0xffffd00400147984 */ /* 0x000e680008000c00 */
[----:B------:R-:W2:Y:S04]  /*0190*/  LDS.128 R4, [R0+UR4+-0x20] ;  /* 0xffffe00400047984 */ /* 0x000ea80008000c00 */
[----:B------:R-:W3:Y:S01]  /*01a0*/  LDS.128 R8, [R0+UR4+-0x10] ;  /* 0xfffff00400087984 */ /* 0x000ee20008000c00 */
[----:B0-----:R-:W-:-:S02]  /*01b0*/  IADD3 R16, P0, P1, R13, R16, R12 ;  /* 0x000000100d107210 */ /* 0x001fc4000791e00c */
[----:B------:R-:W-:Y:S02]  /*01c0*/  SHF.R.S32.HI R12, RZ, 0x1f, R12 ;  /* 0x0000001fff0c7819 */ /* 0x000fe4000001140c */
[----:B------:R-:W-:Y:S02]  /*01d0*/  SHF.R.S32.HI R13, RZ, 0x1f, R13 ;  /* 0x0000001fff0d7819 */ /* 0x000fe4000001140d */
[--C-:B------:R-:W-:Y:S02]  /*01e0*/  IADD3 R16, P2, P3, R15, R16, R14.reuse ;  /* 0x000000100f107210 */ /* 0x100fe40007b5e00e */
[----:B------:R-:W-:Y:S02]  /*01f0*/  SHF.R.S32.HI R2, RZ, 0x1f, R14 ;  /* 0x0000001fff027819 */ /* 0x000fe4000001140e */
[----:B------:R-:W-:Y:S02]  /*0200*/  SHF.R.S32.HI R3, RZ, 0x1f, R15 ;  /* 0x0000001fff037819 */ /* 0x000fe4000001140f */
[----:B------:R-:W-:-:S02]  /*0210*/  IADD3.X R17, PT, PT, R13, R17, R12, P0, P1 ;  /* 0x000000110d117210 */ /* 0x000fc400007e240c */
[----:B------:R-:W0:Y:S02]  /*0220*/  LDS.128 R12, [R0+UR4] ;  /* 0x00000004000c7984 */ /* 0x000e240008000c00 */
[----:B------:R-:W-:Y:S02]  /*0230*/  IADD3.X R3, PT, PT, R3, R17, R2, P2, P3 ;  /* 0x0000001103037210 */ /* 0x000fe400017e6402 */
[--C-:B-1----:R-:W-:Y:S02]  /*0240*/  IADD3 R2, P0, P1, R21, R16, R20.reuse ;  /* 0x0000001015027210 */ /* 0x102fe4000791e014 */
[----:B------:R-:W-:Y:S01]  /*0250*/  SHF.R.S32.HI R20, RZ, 0x1f, R20 ;  /* 0x0000001fff147819 */ /* 0x000fe20000011414 */
[----:B------:R-:W1:Y:S01]  /*0260*/  LDS.128 R16, [R0+UR4+0x10] ;  /* 0x0000100400107984 */ /* 0x000e620008000c00 */
[----:B------:R-:W-:Y:S02]  /*0270*/  SHF.R.S32.HI R21, RZ, 0x1f, R21 ;  /* 0x0000001fff157819 */ /* 0x000fe40000011415 */
[----:B------:R-:W-:-:S02]  /*0280*/  IADD3 R2, P2, P3, R23, R2, R22 ;  /* 0x0000000217027210 */ /* 0x000fc40007b5e016 */
[----:B------:R-:W-:Y:S02]  /*0290*/  SHF.R.S32.HI R22, RZ, 0x1f, R22 ;  /* 0x0000001fff167819 */ /* 0x000fe40000011416 */
[----:B------:R-:W-:Y:S02]  /*02a0*/  SHF.R.S32.HI R23, RZ, 0x1f, R23 ;  /* 0x0000001fff177819 */ /* 0x000fe40000011417 */
[----:B------:R-:W-:Y:S02]  /*02b0*/  IADD3.X R3, PT, PT, R21, R3, R20, P0, P1 ;  /* 0x0000000315037210 */ /* 0x000fe400007e2414 */
[----:B--2---:R-:W-:Y:S02]  /*02c0*/  IADD3 R2, P0, P1, R5, R2, R4 ;  /* 0x0000000205027210 */ /* 0x004fe4000791e004 */
[----:B------:R-:W-:Y:S02]  /*02d0*/  IADD3.X R3, PT, PT, R23, R3, R22, P2, P3 ;  /* 0x0000000317037210 */ /* 0x000fe400017e6416 */
[----:B------:R-:W2:Y:S01]  /*02e0*/  LDS.128 R20, [R0+UR4+0x20] ;  /* 0x0000200400147984 */ /* 0x000ea20008000c00 */
[----:B------:R-:W-:-:S02]  /*02f0*/  SHF.R.S32.HI R4, RZ, 0x1f, R4 ;  /* 0x0000001fff047819 */ /* 0x000fc40000011404 */
[----:B------:R-:W-:Y:S02]  /*0300*/  SHF.R.S32.HI R5, RZ, 0x1f, R5 ;  /* 0x0000001fff057819 */ /* 0x000fe40000011405 */
[--C-:B------:R-:W-:Y:S02]  /*0310*/  IADD3 R2, P2, P3, R7, R2, R6.reuse ;  /* 0x0000000207027210 */ /* 0x100fe40007b5e006 */
[----:B------:R-:W-:Y:S02]  /*0320*/  SHF.R.S32.HI R6, RZ, 0x1f, R6 ;  /* 0x0000001fff067819 */ /* 0x000fe40000011406 */
[----:B------:R-:W-:Y:S02]  /*0330*/  SHF.R.S32.HI R7, RZ, 0x1f, R7 ;  /* 0x0000001fff077819 */ /* 0x000fe40000011407 */
[----:B------:R-:W-:Y:S02]  /*0340*/  IADD3.X R3, PT, PT, R5, R3, R4, P0, P1 ;  /* 0x0000000305037210 */ /* 0x000fe400007e2404 */
[----:B---3--:R-:W-:-:S02]  /*0350*/  IADD3 R2, P0, P1, R9, R2, R8 ;  /* 0x0000000209027210 */ /* 0x008fc4000791e008 */
[----:B------:R-:W-:Y:S02]  /*0360*/  IADD3.X R3, PT, PT, R7, R3, R6, P2, P3 ;  /* 0x0000000307037210 */ /* 0x000fe400017e6406 */
[----:B------:R3:W4:Y:S01]  /*0370*/  LDS.128 R4, [R0+UR4+0x30] ;  /* 0x0000300400047984 */ /* 0x0007220008000c00 */
[----:B------:R-:W-:Y:S02]  /*0380*/  SHF.R.S32.HI R8, RZ, 0x1f, R8 ;  /* 0x0000001fff087819 */ /* 0x000fe40000011408 */
[----:B------:R-:W-:Y:S02]  /*0390*/  SHF.R.S32.HI R9, RZ, 0x1f, R9 ;  /* 0x0000001fff097819 */ /* 0x000fe40000011409 */
[--C-:B------:R-:W-:Y:S02]  /*03a0*/  IADD3 R2, P2, P3, R11, R2, R10.reuse ;  /* 0x000000020b027210 */ /* 0x100fe40007b5e00a */
[----:B------:R-:W-:Y:S01]  /*03b0*/  SHF.R.S32.HI R10, RZ, 0x1f, R10 ;  /* 0x0000001fff0a7819 */ /* 0x000fe2000001140a */
[----:B---3--:R-:W-:Y:S01]  /*03c0*/  VIADD R0, R0, 0x80 ;  /* 0x0000008000007836 */ /* 0x008fe20000000000 */
[----:B------:R-:W-:-:S02]  /*03d0*/  SHF.R.S32.HI R11, RZ, 0x1f, R11 ;  /* 0x0000001fff0b7819 */ /* 0x000fc4000001140b */
[----:B------:R-:W-:Y:S02]  /*03e0*/  IADD3.X R8, PT, PT, R9, R3, R8, P0, P1 ;  /* 0x0000000309087210 */ /* 0x000fe400007e2408 */
[----:B0-----:R-:W-:Y:S02]  /*03f0*/  IADD3 R2, P0, P1, R13, R2, R12 ;  /* 0x000000020d027210 */ /* 0x001fe4000791e00c */
[----:B------:R-:W-:Y:S02]  /*0400*/  IADD3.X R10, PT, PT, R11, R8, R10, P2, P3 ;  /* 0x000000080b0a7210 */ /* 0x000fe400017e640a */
[----:B------:R-:W-:Y:S02]  /*0410*/  SHF.R.S32.HI R12, RZ, 0x1f, R12 ;  /* 0x0000001fff0c7819 */ /* 0x000fe4000001140c */
[----:B------:R-:W-:Y:S02]  /*0420*/  SHF.R.S32.HI R13, RZ, 0x1f, R13 ;  /* 0x0000001fff0d7819 */ /* 0x000fe4000001140d */
[----:B------:R-:W-:-:S02]  /*0430*/  IADD3 R2, P2, P3, R15, R2, R14 ;  /* 0x000000020f027210 */ /* 0x000fc40007b5e00e */
[----:B------:R-:W-:Y:S02]  /*0440*/  SHF.R.S32.HI R14, RZ, 0x1f, R14 ;  /* 0x0000001fff0e7819 */ /* 0x000fe4000001140e */
[----:B------:R-:W-:Y:S02]  /*0450*/  SHF.R.S32.HI R15, RZ, 0x1f, R15 ;  /* 0x0000001fff0f7819 */ /* 0x000fe4000001140f */
[----:B------:R-:W-:Y:S02]  /*0460*/  IADD3.X R12, PT, PT, R13, R10, R12, P0, P1 ;  /* 0x0000000a0d0c7210 */ /* 0x000fe400007e240c */
[----:B-1----:R-:W-:Y:S02]  /*0470*/  IADD3 R2, P0, P1, R17, R2, R16 ;  /* 0x0000000211027210 */ /* 0x002fe4000791e010 */
[----:B------:R-:W-:Y:S02]  /*0480*/  IADD3.X R14, PT, PT, R15, R12, R14, P2, P3 ;  /* 0x0000000c0f0e7210 */ /* 0x000fe400017e640e */
[----:B------:R-:W-:-:S02]  /*0490*/  SHF.R.S32.HI R16, RZ, 0x1f, R16 ;  /* 0x0000001fff107819 */ /* 0x000fc40000011410 */
[----:B------:R-:W-:Y:S02]  /*04a0*/  SHF.R.S32.HI R17, RZ, 0x1f, R17 ;  /* 0x0000001fff117819 */ /* 0x000fe40000011411 */
[--C-:B------:R-:W-:Y:S02]  /*04b0*/  IADD3 R2, P2, P3, R19, R2, R18.reuse ;  /* 0x0000000213027210 */ /* 0x100fe40007b5e012 */
[----:B------:R-:W-:Y:S02]  /*04c0*/  SHF.R.S32.HI R18, RZ, 0x1f, R18 ;  /* 0x0000001fff127819 */ /* 0x000fe40000011412 */
[----:B------:R-:W-:Y:S02]  /*04d0*/  SHF.R.S32.HI R19, RZ, 0x1f, R19 ;  /* 0x0000001fff137819 */ /* 0x000fe40000011413 */
[----:B------:R-:W-:Y:S02]  /*04e0*/  IADD3.X R16, PT, PT, R17, R14, R16, P0, P1 ;  /* 0x0000000e11107210 */ /* 0x000fe400007e2410 */
[----:B--2---:R-:W-:-:S02]  /*04f0*/  IADD3 R2, P1, P0, R21, R2, R20 ;  /* 0x0000000215027210 */ /* 0x004fc4000783e014 */
[----:B------:R-:W-:Y:S02]  /*0500*/  IADD3.X R18, PT, PT, R19, R16, R18, P2, P3 ;  /* 0x0000001013127210 */ /* 0x000fe400017e6412 */
[----:B------:R-:W-:Y:S02]  /*0510*/  SHF.R.S32.HI R20, RZ, 0x1f, R20 ;  /* 0x0000001fff147819 */ /* 0x000fe40000011414 */
[----:B------:R-:W-:Y:S02]  /*0520*/  SHF.R.S32.HI R21, RZ, 0x1f, R21 ;  /* 0x0000001fff157819 */ /* 0x000fe40000011415 */
[--C-:B------:R-:W-:Y:S02]  /*0530*/  IADD3 R2, P2, P3, R23, R2, R22.reuse ;  /* 0x0000000217027210 */ /* 0x100fe40007b5e016 */
[----:B------:R-:W-:Y:S02]  /*0540*/  SHF.R.S32.HI R22, RZ, 0x1f, R22 ;  /* 0x0000001fff167819 */ /* 0x000fe40000011416 */
[----:B------:R-:W-:-:S02]  /*0550*/  SHF.R.S32.HI R23, RZ, 0x1f, R23 ;  /* 0x0000001fff177819 */ /* 0x000fc40000011417 */
[----:B------:R-:W-:Y:S02]  /*0560*/  IADD3.X R20, PT, PT, R21, R18, R20, P1, P0 ;  /* 0x0000001215147210 */ /* 0x000fe40000fe0414 */
[----:B----4-:R-:W-:Y:S02]  /*0570*/  IADD3 R2, P1, P0, R5, R2, R4 ;  /* 0x0000000205027210 */ /* 0x010fe4000783e004 */
[----:B------:R-:W-:Y:S02]  /*0580*/  IADD3.X R22, PT, PT, R23, R20, R22, P2, P3 ;  /* 0x0000001417167210 */ /* 0x000fe400017e6416 */
[----:B------:R-:W-:Y:S02]  /*0590*/  ISETP.NE.AND P2, PT, R0, 0x440, PT ;  /* 0x000004400000780c */ /* 0x000fe40003f45270 */
[----:B------:R-:W-:Y:S02]  /*05a0*/  SHF.R.S32.HI R4, RZ, 0x1f, R4 ;  /* 0x0000001fff047819 */ /* 0x000fe40000011404 */
[----:B------:R-:W-:-:S02]  /*05b0*/  SHF.R.S32.HI R5, RZ, 0x1f, R5 ;  /* 0x0000001fff057819 */ /* 0x000fc40000011405 */
[--C-:B------:R-:W-:Y:S02]  /*05c0*/  IADD3 R16, P3, P4, R7, R2, R6.reuse ;  /* 0x0000000207107210 */ /* 0x100fe40007c7e006 */
[----:B------:R-:W-:Y:S02]  /*05d0*/  SHF.R.S32.HI R6, RZ, 0x1f, R6 ;  /* 0x0000001fff067819 */ /* 0x000fe40000011406 */
[----:B------:R-:W-:Y:S02]  /*05e0*/  SHF.R.S32.HI R7, RZ, 0x1f, R7 ;  /* 0x0000001fff077819 */ /* 0x000fe40000011407 */
[----:B------:R-:W-:-:S04]  /*05f0*/  IADD3.X R4, PT, PT, R5, R22, R4, P1, P0 ;  /* 0x0000001605047210 */ /* 0x000fc80000fe0404 */
[----:B------:R-:W-:Y:S01]  /*0600*/  IADD3.X R17, PT, PT, R7, R4, R6, P3, P4 ;  /* 0x0000000407117210 */ /* 0x000fe20001fe8406 */
[----:B------:R-:W-:Y:S06]  /*0610*/  @P2 BRA `(.L_x_0) ;  /* 0xfffffff800d42947 */ /* 0x000fec000383ffff */
[----:B------:R-:W0:Y:S01]  /*0620*/  LDC.64 R2, c[0x0][0x390] ;  /* 0x0000e400ff027b82 */ /* 0x000e220000000a00 */
[----:B------:R-:W-:Y:S02]  /*0630*/  IMAD.MOV.U32 R4, RZ, RZ, R16 ;  /* 0x000000ffff047224 */ /* 0x000fe400078e0010 */
[----:B------:R-:W-:-:S05]  /*0640*/  IMAD.MOV.U32 R5, RZ, RZ, R17 ;  /* 0x000000ffff057224 */ /* 0x000fca00078e0011 */
[----:B0-----:R-:W-:Y:S01]  /*0650*/  REDG.E.ADD.64.STRONG.GPU desc[UR6][R2.64], R4 ;  /* 0x000000040200798e */ /* 0x001fe2000c12e506 */
[----:B------:R-:W-:Y:S05]  /*0660*/  EXIT ;  /* 0x000000000000794d */ /* 0x000fea0003800000 */
.L_x_1:
[----:B------:R-:W-:-:S00]  /*0670*/  BRA `(.L_x_1) ;  /* 0xfffffffc00fc7947 */ /* 0x000fc0000383ffff */
[----:B------:R-:W-:-:S00]  /*0680*/  NOP ;  /* 0x0000000000007918 */ /* 0x000fc00000000000 */
[----:B------:R-:W-:-:S00]  /*0690*/  NOP ;  /* 0x0000000000007918 */ /* 0x000fc00000000000 */
[----:B------:R-:W-:-:S00]  /*06a0*/  NOP ;  /* 0x0000000000007918 */ /* 0x000fc00000000000 */
[----:B------:R-:W-:-:S00]  /*06b0*/  NOP ;  /* 0x0000000000007918 */ /* 0x000fc00000000000 */
[----:B------:R-:W-:-:S00]  /*06c0*/  NOP ;  /* 0x0000000000007918 */ /* 0x000fc00000000000 */
[----:B------:R-:W-:-:S00]  /*06d0*/  NOP ;  /* 0x0000000000007918 */ /* 0x000fc00000000000 */
[----:B------:R-:W-:-:S00]  /*06e0*/  NOP ;  /* 0x0000000000007918 */ /* 0x000fc00000000000 */
[----:B------:R-:W-:-:S00]  /*06f0*/  NOP ;  /* 0x0000000000007918 */ /* 0x000fc00000000000 */
.L_x_2:


//--------------------- .nv.shared._Z7vecDot1PiS_Py --------------------------
	.section	.nv.shared._Z7vecDot1PiS_Py,"aw",@nobits
	.sectionflags	@""
	.align	4
.nv.shared._Z7vecDot1PiS_Py:
	.zero		2048


//--------------------- .nv.shared.reserved.0     --------------------------
	.section	.nv.shared.reserved.0,"aw",@nobits
	.weak		__nv_reservedSMEM_offset_0_alias
	.size		__nv_reservedSMEM_offset_0_alias, 0, 64
	.other		__nv_reservedSMEM_offset_0_alias,@"STO_CUDA_RESERVED_SHARED STV_DEFAULT"
__nv_reservedSMEM_offset_0_alias:
	.zero		0
	.zero		64


//--------------------- .nv.constant0._Z7vecDot1PiS_Py --------------------------
	.section	.nv.constant0._Z7vecDot1PiS_Py,"a",@progbits
	.sectionflags	@""
	.align	4
.nv.constant0._Z7vecDot1PiS_Py:
	.zero		920


//--------------------- SYMBOLS --------------------------

	.type		.nv.reservedSmem.offset0,@object
	.size		.nv.reservedSmem.offset0,0x4
	.type		.nv.reservedSmem.cap,@object
	.size		.nv.reservedSmem.cap,0x4
